	.headerflags	@"EF_CUDA_TEXMODE_UNIFIED EF_CUDA_64BIT_ADDRESS EF_CUDA_ACCELERATORS EF_CUDA_SM90 EF_CUDA_VIRTUAL_SM(EF_CUDA_SM90)"
	.elftype	@"ET_EXEC"


//--------------------- .nv.info                  --------------------------
	.section	.nv.info,"",@"SHT_CUDA_INFO"
	.align	4


	//----- nvinfo : EIATTR_REGCOUNT
	.align		4
        /*0000*/ 	.byte	0x04, 0x2f
        /*0002*/ 	.short	(.L_3 - .L_2)
	.align		4
.L_2:
        /*0004*/ 	.word	index@(triton_poi_fused__native_batch_norm_legit_no_training_relu_67)
        /*0008*/ 	.word	0x00000013


	//----- nvinfo : EIATTR_MIN_STACK_SIZE
	.align		4
.L_3:
        /*000c*/ 	.byte	0x04, 0x12
        /*000e*/ 	.short	(.L_5 - .L_4)
	.align		4
.L_4:
        /*0010*/ 	.word	index@(triton_poi_fused__native_batch_norm_legit_no_training_relu_67)
        /*0014*/ 	.word	0x00000000


	//----- nvinfo : EIATTR_FRAME_SIZE
	.align		4
.L_5:
        /*0018*/ 	.byte	0x04, 0x11
        /*001a*/ 	.short	(.L_7 - .L_6)
	.align		4
.L_6:
        /*001c*/ 	.word	index@(triton_poi_fused__native_batch_norm_legit_no_training_relu_67)
        /*0020*/ 	.word	0x00000000


	//----- nvinfo : EIATTR_MIN_STACK_SIZE
	.align		4
.L_7:
        /*0024*/ 	.byte	0x04, 0x12
        /*0026*/ 	.short	(.L_9 - .L_8)
	.align		4
.L_8:
        /*0028*/ 	.word	index@(triton_poi_fused__native_batch_norm_legit_no_training_relu_67)
        /*002c*/ 	.word	0x00000000
.L_9:


//--------------------- .nv.info.triton_poi_fused__native_batch_norm_legit_no_training_relu_67 --------------------------
	.section	.nv.info.triton_poi_fused__native_batch_norm_legit_no_training_relu_67,"",@"SHT_CUDA_INFO"
	.sectionflags	@""
	.align	4


	//----- nvinfo : EIATTR_CUDA_API_VERSION
	.align		4
        /*0000*/ 	.byte	0x04, 0x37
        /*0002*/ 	.short	(.L_11 - .L_10)
.L_10:
        /*0004*/ 	.word	0x0000007c


	//----- nvinfo : EIATTR_KPARAM_INFO
	.align		4
.L_11:
        /*0008*/ 	.byte	0x04, 0x17
        /*000a*/ 	.short	(.L_13 - .L_12)
.L_12:
        /*000c*/ 	.word	0x00000000
        /*0010*/ 	.short	0x0006
        /*0012*/ 	.short	0x0030
        /*0014*/ 	.byte	0x00, 0xf0, 0x11, 0x00


	//----- nvinfo : EIATTR_KPARAM_INFO
	.align		4
.L_13:
        /*0018*/ 	.byte	0x04, 0x17
        /*001a*/ 	.short	(.L_15 - .L_14)
.L_14:
        /*001c*/ 	.word	0x00000000
        /*0020*/ 	.short	0x0005
        /*0022*/ 	.short	0x0028
        /*0024*/ 	.byte	0x00, 0xf4, 0x21, 0x00


	//----- nvinfo : EIATTR_KPARAM_INFO
	.align		4
.L_15:
        /*0028*/ 	.byte	0x04, 0x17
        /*002a*/ 	.short	(.L_17 - .L_16)
.L_16:
        /*002c*/ 	.word	0x00000000
        /*0030*/ 	.short	0x0004
        /*0032*/ 	.short	0x0020
        /*0034*/ 	.byte	0x00, 0xf4, 0x21, 0x00


	//----- nvinfo : EIATTR_KPARAM_INFO
	.align		4
.L_17:
        /*0038*/ 	.byte	0x04, 0x17
        /*003a*/ 	.short	(.L_19 - .L_18)
.L_18:
        /*003c*/ 	.word	0x00000000
        /*0040*/ 	.short	0x0003
        /*0042*/ 	.short	0x0018
        /*0044*/ 	.byte	0x00, 0xf4, 0x21, 0x00


	//----- nvinfo : EIATTR_KPARAM_INFO
	.align		4
.L_19:
        /*0048*/ 	.byte	0x04, 0x17
        /*004a*/ 	.short	(.L_21 - .L_20)
.L_20:
        /*004c*/ 	.word	0x00000000
        /*0050*/ 	.short	0x0002
        /*0052*/ 	.short	0x0010
        /*0054*/ 	.byte	0x00, 0xf4, 0x21, 0x00


	//----- nvinfo : EIATTR_KPARAM_INFO
	.align		4
.L_21:
        /*0058*/ 	.byte	0x04, 0x17
        /*005a*/ 	.short	(.L_23 - .L_22)
.L_22:
        /*005c*/ 	.word	0x00000000
        /*0060*/ 	.short	0x0001
        /*0062*/ 	.short	0x0008
        /*0064*/ 	.byte	0x00, 0xf4, 0x21, 0x00


	//----- nvinfo : EIATTR_KPARAM_INFO
	.align		4
.L_23:
        /*0068*/ 	.byte	0x04, 0x17
        /*006a*/ 	.short	(.L_25 - .L_24)
.L_24:
        /*006c*/ 	.word	0x00000000
        /*0070*/ 	.short	0x0000
        /*0072*/ 	.short	0x0000
        /*0074*/ 	.byte	0x00, 0xf4, 0x21, 0x00


	//----- nvinfo : EIATTR_SPARSE_MMA_MASK
	.align		4
.L_25:
        /*0078*/ 	.byte	0x03, 0x50
        /*007a*/ 	.short	0x0000


	//----- nvinfo : EIATTR_MAXREG_COUNT
	.align		4
        /*007c*/ 	.byte	0x03, 0x1b
        /*007e*/ 	.short	0x00ff


	//----- nvinfo : EIATTR_EXIT_INSTR_OFFSETS
	.align		4
        /*0080*/ 	.byte	0x04, 0x1c
        /*0082*/ 	.short	(.L_27 - .L_26)


	//   ....[0]....
.L_26:
        /*0084*/ 	.word	0x00000410


	//----- nvinfo : EIATTR_REQNTID
	.align		4
.L_27:
        /*0088*/ 	.byte	0x04, 0x10
        /*008a*/ 	.short	(.L_29 - .L_28)
.L_28:
        /*008c*/ 	.word	0x00000080
        /*0090*/ 	.word	0x00000001
        /*0094*/ 	.word	0x00000001


	//----- nvinfo : EIATTR_CBANK_PARAM_SIZE
	.align		4
.L_29:
        /*0098*/ 	.byte	0x03, 0x19
        /*009a*/ 	.short	0x0034


	//----- nvinfo : EIATTR_PARAM_CBANK
	.align		4
        /*009c*/ 	.byte	0x04, 0x0a
        /*009e*/ 	.short	(.L_31 - .L_30)
	.align		4
.L_30:
        /*00a0*/ 	.word	index@(.nv.constant0.triton_poi_fused__native_batch_norm_legit_no_training_relu_67)
        /*00a4*/ 	.short	0x0210
        /*00a6*/ 	.short	0x0034


	//----- nvinfo : EIATTR_SW_WAR
	.align		4
.L_31:
        /*00a8*/ 	.byte	0x04, 0x36
        /*00aa*/ 	.short	(.L_33 - .L_32)
.L_32:
        /*00ac*/ 	.word	0x00000008
.L_33:


//--------------------- .nv.callgraph             --------------------------
	.section	.nv.callgraph,"",@"SHT_CUDA_CALLGRAPH"
	.align	4
	.sectionentsize	8
	.align		4
        /*0000*/ 	.word	0x00000000
	.align		4
        /*0004*/ 	.word	0xffffffff
	.align		4
        /*0008*/ 	.word	0x00000000
	.align		4
        /*000c*/ 	.word	0xfffffffe
	.align		4
        /*0010*/ 	.word	0x00000000
	.align		4
        /*0014*/ 	.word	0xfffffffd
	.align		4
        /*0018*/ 	.word	0x00000000
	.align		4
        /*001c*/ 	.word	0xfffffffc


//--------------------- .nv.constant4             --------------------------
	.section	.nv.constant4,"a",@progbits
	.align	8
	.align		8
.nv.constant4:
        /*0000*/ 	.dword	_$_str
	.align		8
        /*0008*/ 	.dword	_$_str_$_2


//--------------------- .text.triton_poi_fused__native_batch_norm_legit_no_training_relu_67 --------------------------
	.section	.text.triton_poi_fused__native_batch_norm_legit_no_training_relu_67,"ax",@progbits
	.align	128
        .global         triton_poi_fused__native_batch_norm_legit_no_training_relu_67
        .type           triton_poi_fused__native_batch_norm_legit_no_training_relu_67,@function
        .size           triton_poi_fused__native_batch_norm_legit_no_training_relu_67,(.L_x_1 - triton_poi_fused__native_batch_norm_legit_no_training_relu_67)
        .other          triton_poi_fused__native_batch_norm_legit_no_training_relu_67,@"STO_CUDA_ENTRY STV_DEFAULT"
triton_poi_fused__native_batch_norm_legit_no_training_relu_67:
.text.triton_poi_fused__native_batch_norm_legit_no_training_relu_67:
[----:B------:R-:W-:Y:S01]  /*0000*/  LDC R1, c[0x0][0x28] ;  /* 0x00000a00ff017b82 */ /* 0x000fe20000000800 */
[----:B------:R-:W1:Y:S01]  /*0010*/  S2R R0, SR_TID.X ;  /* 0x0000000000007919 */ /* 0x000e620000002100 */
[----:B------:R-:W-:-:S06]  /*0020*/  HFMA2.MMA R2, -RZ, RZ, 0, 0 ;  /* 0x00000000ff027435 */ /* 0x000fcc00000001ff */
[----:B------:R-:W2:Y:S01]  /*0030*/  LDC.64 R10, c[0x0][0x220] ;  /* 0x00008800ff0a7b82 */ /* 0x000ea20000000a00 */
[----:B------:R-:W-:Y:S01]  /*0040*/  ULDC.64 UR4, c[0x0][0x208] ;  /* 0x0000820000047ab9 */ /* 0x000fe20000000a00 */
[----:B------:R-:W3:Y:S06]  /*0050*/  S2R R5, SR_CTAID.X ;  /* 0x0000000000057919 */ /* 0x000eec0000002500 */
[----:B------:R-:W4:Y:S08]  /*0060*/  LDC.64 R8, c[0x0][0x218] ;  /* 0x00008600ff087b82 */ /* 0x000f300000000a00 */
[----:B------:R-:W5:Y:S08]  /*0070*/  LDC.64 R14, c[0x0][0x230] ;  /* 0x00008c00ff0e7b82 */ /* 0x000f700000000a00 */
[----:B------:R-:W4:Y:S01]  /*0080*/  LDC.64 R12, c[0x0][0x228] ;  /* 0x00008a00ff0c7b82 */ /* 0x000f220000000a00 */
[----:B-1----:R-:W-:-:S02]  /*0090*/  SHF.L.U32 R0, R0, 0x2, RZ ;  /* 0x0000000200007819 */ /* 0x002fc400000006ff */
[----:B---3--:R-:W-:Y:S02]  /*00a0*/  SHF.R.S32.HI R3, RZ, 0x16, R5 ;  /* 0x00000016ff037819 */ /* 0x008fe40000011405 */
[----:B------:R-:W-:Y:S02]  /*00b0*/  LOP3.LUT R0, R0, 0x1fc, RZ, 0xc0, !PT ;  /* 0x000001fc00007812 */ /* 0x000fe400078ec0ff */
[----:B------:R-:W-:Y:S02]  /*00c0*/  SGXT R3, R3, 0x1 ;  /* 0x000000010303781a */ /* 0x000fe40000000200 */
[----:B------:R-:W-:-:S04]  /*00d0*/  LEA R0, R5, R0, 0x9 ;  /* 0x0000000005007211 */ /* 0x000fc800078e48ff */
[----:B------:R-:W-:-:S04]  /*00e0*/  LEA.HI R3, R3, R0, RZ, 0x4 ;  /* 0x0000000003037211 */ /* 0x000fc800078f20ff */
[----:B------:R-:W-:-:S05]  /*00f0*/  SHF.R.S32.HI R3, RZ, 0x4, R3 ;  /* 0x00000004ff037819 */ /* 0x000fca0000011403 */
[----:B------:R-:W-:-:S05]  /*0100*/  IMAD.HI R2, R3, -0x77777777, R2 ;  /* 0x8888888903027827 */ /* 0x000fca00078e0202 */
[----:B------:R-:W-:-:S04]  /*0110*/  SHF.R.U32.HI R5, RZ, 0x1f, R2 ;  /* 0x0000001fff057819 */ /* 0x000fc80000011602 */
[----:B------:R-:W-:-:S05]  /*0120*/  LEA.HI.SX32 R5, R2, R5, 0x17 ;  /* 0x0000000502057211 */ /* 0x000fca00078fbaff */
[----:B------:R-:W-:Y:S02]  /*0130*/  IMAD R3, R5, -0x3c0, R3 ;  /* 0xfffffc4005037824 */ /* 0x000fe400078e0203 */
[----:B------:R-:W1:Y:S02]  /*0140*/  LDC.64 R4, c[0x0][0x210] ;  /* 0x00008400ff047b82 */ /* 0x000e640000000a00 */
[----:B--2---:R-:W-:-:S06]  /*0150*/  IMAD.WIDE R10, R3, 0x4, R10 ;  /* 0x00000004030a7825 */ /* 0x004fcc00078e020a */
[----:B------:R-:W2:Y:S01]  /*0160*/  LDG.E.EL R10, desc[UR4][R10.64] ;  /* 0x000000040a0a7981 */ /* 0x000ea2000c2e1900 */
[----:B----4-:R-:W-:-:S05]  /*0170*/  IMAD.WIDE R8, R3, 0x4, R8 ;  /* 0x0000000403087825 */ /* 0x010fca00078e0208 */
[----:B------:R3:W4:Y:S01]  /*0180*/  LDG.E.EL R2, desc[UR4][R8.64] ;  /* 0x0000000408027981 */ /* 0x000722000c2e1900 */
[----:B-----5:R-:W-:-:S04]  /*0190*/  IMAD.WIDE R14, R3, 0x4, R14 ;  /* 0x00000004030e7825 */ /* 0x020fc800078e020e */
[----:B0-----:R-:W-:Y:S02]  /*01a0*/  IMAD.WIDE R12, R3, 0x4, R12 ;  /* 0x00000004030c7825 */ /* 0x001fe400078e020c */
[----:B------:R-:W5:Y:S02]  /*01b0*/  LDG.E.EL R14, desc[UR4][R14.64] ;  /* 0x000000040e0e7981 */ /* 0x000f64000c2e1900 */
[C---:B-1----:R-:W-:Y:S02]  /*01c0*/  IMAD.WIDE R4, R0.reuse, 0x4, R4 ;  /* 0x0000000400047825 */ /* 0x042fe400078e0204 */
[----:B------:R0:W5:Y:S01]  /*01d0*/  LDG.E.EL R3, desc[UR4][R12.64] ;  /* 0x000000040c037981 */ /* 0x000162000c2e1900 */
[----:B------:R-:W-:Y:S01]  /*01e0*/  MOV R16, 0x3e800000 ;  /* 0x3e80000000107802 */ /* 0x000fe20000000f00 */
[----:B---3--:R-:W1:Y:S02]  /*01f0*/  LDC.64 R8, c[0x0][0x238] ;  /* 0x00008e00ff087b82 */ /* 0x008e640000000a00 */
[----:B------:R-:W4:Y:S01]  /*0200*/  LDG.E.128 R4, desc[UR4][R4.64] ;  /* 0x0000000404047981 */ /* 0x000f22000c1e1d00 */
[----:B-1----:R-:W-:-:S04]  /*0210*/  IMAD.WIDE R8, R0, 0x4, R8 ;  /* 0x0000000400087825 */ /* 0x002fc800078e0208 */
[----:B--2---:R-:W-:-:S04]  /*0220*/  FADD R10, R10, 9.9999997473787516356e-06 ;  /* 0x3727c5ac0a0a7421 */ /* 0x004fc80000000000 */
[----:B------:R-:W1:Y:S02]  /*0230*/  MUFU.SQRT R11, R10 ;  /* 0x0000000a000b7308 */ /* 0x000e640000002000 */
[C---:B-1----:R-:W-:Y:S02]  /*0240*/  FSETP.GT.AND P0, PT, R11.reuse, 8.50705917302346158658e+37, PT ;  /* 0x7e8000000b00780b */ /* 0x042fe40003f04000 */
[----:B------:R-:W-:-:S11]  /*0250*/  FSETP.GEU.AND P1, PT, R11, 1.175494350822287508e-38, PT ;  /* 0x008000000b00780b */ /* 0x000fd60003f2e000 */
[----:B------:R-:W-:-:S04]  /*0260*/  @P0 FMUL R11, R11, 0.25 ;  /* 0x3e8000000b0b0820 */ /* 0x000fc80000400000 */
[----:B------:R-:W-:-:S06]  /*0270*/  @!P1 FMUL R11, R11, 16777216 ;  /* 0x4b8000000b0b9820 */ /* 0x000fcc0000400000 */
[----:B------:R-:W1:Y:S01]  /*0280*/  MUFU.RCP R11, R11 ;  /* 0x0000000b000b7308 */ /* 0x000e620000001000 */
[----:B0-----:R-:W-:Y:S01]  /*0290*/  FSEL R12, R16, 1, P0 ;  /* 0x3f800000100c7808 */ /* 0x001fe20000000000 */
[----:B----4-:R-:W-:-:S04]  /*02a0*/  FADD R13, R4, -R2 ;  /* 0x80000002040d7221 */ /* 0x010fc80000000000 */
[----:B------:R-:W-:Y:S01]  /*02b0*/  @!P1 FMUL R12, R12, 16777216 ;  /* 0x4b8000000c0c9820 */ /* 0x000fe20000400000 */
[--C-:B------:R-:W-:Y:S01]  /*02c0*/  FADD R5, R5, -R2.reuse ;  /* 0x8000000205057221 */ /* 0x100fe20000000000 */
[--C-:B------:R-:W-:Y:S01]  /*02d0*/  FADD R15, R6, -R2.reuse ;  /* 0x80000002060f7221 */ /* 0x100fe20000000000 */
[----:B------:R-:W-:Y:S01]  /*02e0*/  FADD R7, R7, -R2 ;  /* 0x8000000207077221 */ /* 0x000fe20000000000 */
[----:B-1----:R-:W-:-:S04]  /*02f0*/  FMUL R12, R11, R12 ;  /* 0x0000000c0b0c7220 */ /* 0x002fc80000400000 */
[C---:B------:R-:W-:Y:S01]  /*0300*/  FMUL R13, R12.reuse, R13 ;  /* 0x0000000d0c0d7220 */ /* 0x040fe20000400000 */
[C---:B------:R-:W-:Y:S01]  /*0310*/  FMUL R5, R12.reuse, R5 ;  /* 0x000000050c057220 */ /* 0x040fe20000400000 */
[C---:B------:R-:W-:Y:S01]  /*0320*/  FMUL R15, R12.reuse, R15 ;  /* 0x0000000f0c0f7220 */ /* 0x040fe20000400000 */
[----:B------:R-:W-:Y:S01]  /*0330*/  FMUL R7, R12, R7 ;  /* 0x000000070c077220 */ /* 0x000fe20000400000 */
[C-C-:B-----5:R-:W-:Y:S01]  /*0340*/  FFMA R13, R3.reuse, R13, R14.reuse ;  /* 0x0000000d030d7223 */ /* 0x160fe2000000000e */
[C-C-:B------:R-:W-:Y:S01]  /*0350*/  FFMA R5, R3.reuse, R5, R14.reuse ;  /* 0x0000000503057223 */ /* 0x140fe2000000000e */
[C-C-:B------:R-:W-:Y:S01]  /*0360*/  FFMA R15, R3.reuse, R15, R14.reuse ;  /* 0x0000000f030f7223 */ /* 0x140fe2000000000e */
[----:B------:R-:W-:Y:S02]  /*0370*/  FFMA R7, R3, R7, R14 ;  /* 0x0000000703077223 */ /* 0x000fe4000000000e */
[----:B------:R-:W-:Y:S02]  /*0380*/  FSETP.GEU.AND P3, PT, R13, RZ, PT ;  /* 0x000000ff0d00720b */ /* 0x000fe40003f6e000 */
[----:B------:R-:W-:-:S02]  /*0390*/  FSETP.GEU.AND P2, PT, R5, RZ, PT ;  /* 0x000000ff0500720b */ /* 0x000fc40003f4e000 */
[----:B------:R-:W-:Y:S02]  /*03a0*/  FSETP.GEU.AND P1, PT, R15, RZ, PT ;  /* 0x000000ff0f00720b */ /* 0x000fe40003f2e000 */
[----:B------:R-:W-:Y:S02]  /*03b0*/  FSETP.GEU.AND P0, PT, R7, RZ, PT ;  /* 0x000000ff0700720b */ /* 0x000fe40003f0e000 */
[----:B------:R-:W-:Y:S02]  /*03c0*/  SEL R4, R13, RZ, P3 ;  /* 0x000000ff0d047207 */ /* 0x000fe40001800000 */
[----:B------:R-:W-:Y:S02]  /*03d0*/  SEL R5, R5, RZ, P2 ;  /* 0x000000ff05057207 */ /* 0x000fe40001000000 */
[----:B------:R-:W-:Y:S02]  /*03e0*/  SEL R6, R15, RZ, P1 ;  /* 0x000000ff0f067207 */ /* 0x000fe40000800000 */
[----:B------:R-:W-:-:S05]  /*03f0*/  SEL R7, R7, RZ, P0 ;  /* 0x000000ff07077207 */ /* 0x000fca0000000000 */
[----:B------:R-:W-:Y:S01]  /*0400*/  STG.E.128 desc[UR4][R8.64], R4 ;  /* 0x0000000408007986 */ /* 0x000fe2000c101d04 */
[----:B------:R-:W-:Y:S05]  /*0410*/  EXIT ;  /* 0x000000000000794d */ /* 0x000fea0003800000 */
.L_x_0:
[----:B------:R-:W-:-:S00]  /*0420*/  BRA `(.L_x_0) ;  /* 0xfffffffc00fc7947 */ /* 0x000fc0000383ffff */
[----:B------:R-:W-:-:S00]  /*0430*/  NOP ;  /* 0x0000000000007918 */ /* 0x000fc00000000000 */
        /* <DEDUP_REMOVED lines=12> */
.L_x_1:


//--------------------- .nv.global.init           --------------------------
	.section	.nv.global.init,"aw",@progbits
.nv.global.init:
	.type		_$_str,@object
	.size		_$_str,(_$_str_$_2 - _$_str)
_$_str:
        /*0000*/ 	.byte	0x5f, 0x5f, 0x43, 0x55, 0x44, 0x41, 0x5f, 0x46, 0x54, 0x5a, 0x00
	.type		_$_str_$_2,@object
	.size		_$_str_$_2,(.L_1 - _$_str_$_2)
_$_str_$_2:
        /*000b*/ 	.byte	0x5f, 0x5f, 0x43, 0x55, 0x44, 0x41, 0x5f, 0x50, 0x52, 0x45, 0x43, 0x5f, 0x53, 0x51, 0x52, 0x54
        /*001b*/ 	.byte	0x00
.L_1:


//--------------------- .nv.constant0.triton_poi_fused__native_batch_norm_legit_no_training_relu_67 --------------------------
	.section	.nv.constant0.triton_poi_fused__native_batch_norm_legit_no_training_relu_67,"a",@progbits
	.sectionflags	@""
	.align	4
.nv.constant0.triton_poi_fused__native_batch_norm_legit_no_training_relu_67:
	.zero		580
